//
// Generated by NVIDIA NVVM Compiler
//
// Compiler Build ID: CL-36424714
// Cuda compilation tools, release 13.0, V13.0.88
// Based on NVVM 20.0.0
//

.version 9.0
.target sm_100
.address_size 64

	// .globl	_Z8mmGlobalPA512_fPA256_fS2_

.visible .entry _Z8mmGlobalPA512_fPA256_fS2_(
	.param .u64 .ptr .align 1 _Z8mmGlobalPA512_fPA256_fS2__param_0,
	.param .u64 .ptr .align 1 _Z8mmGlobalPA512_fPA256_fS2__param_1,
	.param .u64 .ptr .align 1 _Z8mmGlobalPA512_fPA256_fS2__param_2
)
{
	.reg .pred 	%p<5>;
	.reg .b32 	%r<14>;
	.reg .b32 	%f<52>;
	.reg .b64 	%rd<23>;

	ld.param.u64 	%rd7, [_Z8mmGlobalPA512_fPA256_fS2__param_0];
	ld.param.u64 	%rd8, [_Z8mmGlobalPA512_fPA256_fS2__param_1];
	ld.param.u64 	%rd9, [_Z8mmGlobalPA512_fPA256_fS2__param_2];
	mov.u32 	%r5, %tid.x;
	mov.u32 	%r6, %ctaid.x;
	mov.u32 	%r7, %ntid.x;
	mad.lo.s32 	%r1, %r6, %r7, %r5;
	mov.u32 	%r8, %tid.y;
	mov.u32 	%r9, %ctaid.y;
	mov.u32 	%r10, %ntid.y;
	mad.lo.s32 	%r11, %r9, %r10, %r8;
	setp.gt.s32 	%p1, %r1, 1023;
	setp.gt.u32 	%p2, %r11, 255;
	or.pred  	%p3, %p1, %p2;
	@%p3 bra 	$L__BB0_4;
	cvta.to.global.u64 	%rd10, %rd7;
	cvta.to.global.u64 	%rd11, %rd8;
	mul.wide.s32 	%rd12, %r1, 2048;
	add.s64 	%rd13, %rd12, %rd10;
	add.s64 	%rd22, %rd13, 32;
	mul.wide.u32 	%rd14, %r11, 4;
	add.s64 	%rd15, %rd14, %rd11;
	add.s64 	%rd21, %rd15, 8192;
	mov.f32 	%f51, 0f00000000;
	mov.b32 	%r13, 0;
$L__BB0_2:
	ld.global.f32 	%f4, [%rd22+-32];
	ld.global.f32 	%f5, [%rd21+-8192];
	fma.rn.f32 	%f6, %f4, %f5, %f51;
	ld.global.f32 	%f7, [%rd22+-28];
	ld.global.f32 	%f8, [%rd21+-7168];
	fma.rn.f32 	%f9, %f7, %f8, %f6;
	ld.global.f32 	%f10, [%rd22+-24];
	ld.global.f32 	%f11, [%rd21+-6144];
	fma.rn.f32 	%f12, %f10, %f11, %f9;
	ld.global.f32 	%f13, [%rd22+-20];
	ld.global.f32 	%f14, [%rd21+-5120];
	fma.rn.f32 	%f15, %f13, %f14, %f12;
	ld.global.f32 	%f16, [%rd22+-16];
	ld.global.f32 	%f17, [%rd21+-4096];
	fma.rn.f32 	%f18, %f16, %f17, %f15;
	ld.global.f32 	%f19, [%rd22+-12];
	ld.global.f32 	%f20, [%rd21+-3072];
	fma.rn.f32 	%f21, %f19, %f20, %f18;
	ld.global.f32 	%f22, [%rd22+-8];
	ld.global.f32 	%f23, [%rd21+-2048];
	fma.rn.f32 	%f24, %f22, %f23, %f21;
	ld.global.f32 	%f25, [%rd22+-4];
	ld.global.f32 	%f26, [%rd21+-1024];
	fma.rn.f32 	%f27, %f25, %f26, %f24;
	ld.global.f32 	%f28, [%rd22];
	ld.global.f32 	%f29, [%rd21];
	fma.rn.f32 	%f30, %f28, %f29, %f27;
	ld.global.f32 	%f31, [%rd22+4];
	ld.global.f32 	%f32, [%rd21+1024];
	fma.rn.f32 	%f33, %f31, %f32, %f30;
	ld.global.f32 	%f34, [%rd22+8];
	ld.global.f32 	%f35, [%rd21+2048];
	fma.rn.f32 	%f36, %f34, %f35, %f33;
	ld.global.f32 	%f37, [%rd22+12];
	ld.global.f32 	%f38, [%rd21+3072];
	fma.rn.f32 	%f39, %f37, %f38, %f36;
	ld.global.f32 	%f40, [%rd22+16];
	ld.global.f32 	%f41, [%rd21+4096];
	fma.rn.f32 	%f42, %f40, %f41, %f39;
	ld.global.f32 	%f43, [%rd22+20];
	ld.global.f32 	%f44, [%rd21+5120];
	fma.rn.f32 	%f45, %f43, %f44, %f42;
	ld.global.f32 	%f46, [%rd22+24];
	ld.global.f32 	%f47, [%rd21+6144];
	fma.rn.f32 	%f48, %f46, %f47, %f45;
	ld.global.f32 	%f49, [%rd22+28];
	ld.global.f32 	%f50, [%rd21+7168];
	fma.rn.f32 	%f51, %f49, %f50, %f48;
	add.s32 	%r13, %r13, 16;
	add.s64 	%rd22, %rd22, 64;
	add.s64 	%rd21, %rd21, 16384;
	setp.ne.s32 	%p4, %r13, 512;
	@%p4 bra 	$L__BB0_2;
	cvta.to.global.u64 	%rd16, %rd9;
	mul.wide.s32 	%rd17, %r1, 1024;
	add.s64 	%rd18, %rd16, %rd17;
	add.s64 	%rd20, %rd18, %rd14;
	st.global.f32 	[%rd20], %f51;
$L__BB0_4:
	ret;

}


// ===== COMPILED SASS (sm_100) =====

	.target	sm_100

	.elftype	@"ET_EXEC"


//--------------------- .note.nv.tkinfo           --------------------------
	.section	.note.nv.tkinfo,"",@"SHT_NOTE"
	.sectionflags	@"SHF_NOTE_NV_TKINFO"
	.tkinfo
        /*0018*/ 	.word	0x00000002
        /*0030*/ 	.string	""
        /*0030*/ 	.string	"ptxas"
        /*0030*/ 	.string	"Cuda compilation tools, release 13.0, V13.0.88"
        /*0030*/ 	.string	"Build cuda_13.0.r13.0/compiler.36424714_0"
        /*0030*/ 	.string	"-arch sm_100 -m 64 "



//--------------------- .note.nv.cuinfo           --------------------------
	.section	.note.nv.cuinfo,"",@"SHT_NOTE"
	.sectionflags	@"SHF_NOTE_NV_CUINFO"
        /*0018*/ 	.short	0x0002
        /*001a*/ 	.short	0x0064
        /*001c*/ 	.short	0x0082
	.zero		2


//--------------------- .nv.info                  --------------------------
	.section	.nv.info,"",@"SHT_CUDA_INFO"
	.align	4


	//----- nvinfo : EIATTR_REGCOUNT
	.align		4
        /*0000*/ 	.byte	0x04, 0x2f
        /*0002*/ 	.short	(.L_1 - .L_0)
	.align		4
.L_0:
        /*0004*/ 	.word	index@(_Z8mmGlobalPA512_fPA256_fS2_)
        /*0008*/ 	.word	0x0000001d


	//----- nvinfo : EIATTR_FRAME_SIZE
	.align		4
.L_1:
        /*000c*/ 	.byte	0x04, 0x11
        /*000e*/ 	.short	(.L_3 - .L_2)
	.align		4
.L_2:
        /*0010*/ 	.word	index@(_Z8mmGlobalPA512_fPA256_fS2_)
        /*0014*/ 	.word	0x00000000


	//----- nvinfo : EIATTR_MIN_STACK_SIZE
	.align		4
.L_3:
        /*0018*/ 	.byte	0x04, 0x12
        /*001a*/ 	.short	(.L_5 - .L_4)
	.align		4
.L_4:
        /*001c*/ 	.word	index@(_Z8mmGlobalPA512_fPA256_fS2_)
        /*0020*/ 	.word	0x00000000
.L_5:


//--------------------- .nv.compat                --------------------------
	.section	.nv.compat,"",@"SHT_CUDA_COMPAT_INFO"
	.align	4
        /*0000*/ 	.byte	0x02, 0x09, 0x00, 0x00, 0x02, 0x02, 0x01, 0x00, 0x02, 0x05, 0x05, 0x00, 0x03, 0x07, 0x01, 0x01
        /*0010*/ 	.byte	0x02, 0x03, 0x00, 0x00, 0x02, 0x06, 0x01, 0x00, 0x04, 0x0b, 0x08, 0x00, 0x09, 0x00, 0x00, 0x00
        /*0020*/ 	.byte	0x00, 0x00, 0x00, 0x00


//--------------------- .nv.info._Z8mmGlobalPA512_fPA256_fS2_ --------------------------
	.section	.nv.info._Z8mmGlobalPA512_fPA256_fS2_,"",@"SHT_CUDA_INFO"
	.sectionflags	@""
	.align	4


	//----- nvinfo : EIATTR_CUDA_API_VERSION
	.align		4
        /*0000*/ 	.byte	0x04, 0x37
        /*0002*/ 	.short	(.L_7 - .L_6)
.L_6:
        /*0004*/ 	.word	0x00000082


	//----- nvinfo : EIATTR_KPARAM_INFO
	.align		4
.L_7:
        /*0008*/ 	.byte	0x04, 0x17
        /*000a*/ 	.short	(.L_9 - .L_8)
.L_8:
        /*000c*/ 	.word	0x00000000
        /*0010*/ 	.short	0x0002
        /*0012*/ 	.short	0x0010
        /*0014*/ 	.byte	0x00, 0xf5, 0x21, 0x00


	//----- nvinfo : EIATTR_KPARAM_INFO
	.align		4
.L_9:
        /*0018*/ 	.byte	0x04, 0x17
        /*001a*/ 	.short	(.L_11 - .L_10)
.L_10:
        /*001c*/ 	.word	0x00000000
        /*0020*/ 	.short	0x0001
        /*0022*/ 	.short	0x0008
        /*0024*/ 	.byte	0x00, 0xf5, 0x21, 0x00


	//----- nvinfo : EIATTR_KPARAM_INFO
	.align		4
.L_11:
        /*0028*/ 	.byte	0x04, 0x17
        /*002a*/ 	.short	(.L_13 - .L_12)
.L_12:
        /*002c*/ 	.word	0x00000000
        /*0030*/ 	.short	0x0000
        /*0032*/ 	.short	0x0000
        /*0034*/ 	.byte	0x00, 0xf5, 0x21, 0x00


	//----- nvinfo : EIATTR_SPARSE_MMA_MASK
	.align		4
.L_13:
        /*0038*/ 	.byte	0x03, 0x50
        /*003a*/ 	.short	0x0000


	//----- nvinfo : EIATTR_MAXREG_COUNT
	.align		4
        /*003c*/ 	.byte	0x03, 0x1b
        /*003e*/ 	.short	0x00ff


	//----- nvinfo : EIATTR_MERCURY_ISA_VERSION
	.align		4
        /*0040*/ 	.byte	0x03, 0x5f
        /*0042*/ 	.short	0x0101


	//----- nvinfo : EIATTR_VRC_CTA_INIT_COUNT
	.align		4
        /*0044*/ 	.byte	0x02, 0x4a
	.zero		1
	.zero		1


	//----- nvinfo : EIATTR_EXIT_INSTR_OFFSETS
	.align		4
        /*0048*/ 	.byte	0x04, 0x1c
        /*004a*/ 	.short	(.L_15 - .L_14)


	//   ....[0]....
.L_14:
        /*004c*/ 	.word	0x000000b0


	//   ....[1]....
        /*0050*/ 	.word	0x00000540


	//----- nvinfo : EIATTR_CBANK_PARAM_SIZE
	.align		4
.L_15:
        /*0054*/ 	.byte	0x03, 0x19
        /*0056*/ 	.short	0x0018


	//----- nvinfo : EIATTR_PARAM_CBANK
	.align		4
        /*0058*/ 	.byte	0x04, 0x0a
        /*005a*/ 	.short	(.L_17 - .L_16)
	.align		4
.L_16:
        /*005c*/ 	.word	index@(.nv.constant0._Z8mmGlobalPA512_fPA256_fS2_)
        /*0060*/ 	.short	0x0380
        /*0062*/ 	.short	0x0018


	//----- nvinfo : EIATTR_SW_WAR
	.align		4
.L_17:
        /*0064*/ 	.byte	0x04, 0x36
        /*0066*/ 	.short	(.L_19 - .L_18)
.L_18:
        /*0068*/ 	.word	0x00000008
.L_19:


//--------------------- .nv.callgraph             --------------------------
	.section	.nv.callgraph,"",@"SHT_CUDA_CALLGRAPH"
	.align	4
	.sectionentsize	8
	.align		4
        /*0000*/ 	.word	0x00000000
	.align		4
        /*0004*/ 	.word	0xffffffff
	.align		4
        /*0008*/ 	.word	0x00000000
	.align		4
        /*000c*/ 	.word	0xfffffffe
	.align		4
        /*0010*/ 	.word	0x00000000
	.align		4
        /*0014*/ 	.word	0xfffffffd
	.align		4
        /*0018*/ 	.word	0x00000000
	.align		4
        /*001c*/ 	.word	0xfffffffc


//--------------------- .text._Z8mmGlobalPA512_fPA256_fS2_ --------------------------
	.section	.text._Z8mmGlobalPA512_fPA256_fS2_,"ax",@progbits
	.align	128
        .global         _Z8mmGlobalPA512_fPA256_fS2_
        .type           _Z8mmGlobalPA512_fPA256_fS2_,@function
        .size           _Z8mmGlobalPA512_fPA256_fS2_,(.L_x_2 - _Z8mmGlobalPA512_fPA256_fS2_)
        .other          _Z8mmGlobalPA512_fPA256_fS2_,@"STO_CUDA_ENTRY STV_DEFAULT"
_Z8mmGlobalPA512_fPA256_fS2_:
.text._Z8mmGlobalPA512_fPA256_fS2_:
[----:B------:R-:W-:Y:S01]  /*0000*/  LDC R1, c[0x0][0x37c] ;  /* 0x0000df00ff017b82 */ /* 0x000fe20000000800 */
[----:B------:R-:W0:Y:S07]  /*0010*/  S2R R0, SR_TID.Y ;  /* 0x0000000000007919 */ /* 0x000e2e0000002200 */
[----:B------:R-:W1:Y:S01]  /*0020*/  LDC R3, c[0x0][0x360] ;  /* 0x0000d800ff037b82 */ /* 0x000e620000000800 */
[----:B------:R-:W1:Y:S07]  /*0030*/  S2R R6, SR_TID.X ;  /* 0x0000000000067919 */ /* 0x000e6e0000002100 */
[----:B------:R-:W0:Y:S08]  /*0040*/  S2UR UR5, SR_CTAID.Y ;  /* 0x00000000000579c3 */ /* 0x000e300000002600 */
[----:B------:R-:W0:Y:S08]  /*0050*/  LDC R5, c[0x0][0x364] ;  /* 0x0000d900ff057b82 */ /* 0x000e300000000800 */
[----:B------:R-:W1:Y:S01]  /*0060*/  S2UR UR4, SR_CTAID.X ;  /* 0x00000000000479c3 */ /* 0x000e620000002500 */
[----:B0-----:R-:W-:-:S05]  /*0070*/  IMAD R0, R5, UR5, R0 ;  /* 0x0000000505007c24 */ /* 0x001fca000f8e0200 */
[----:B------:R-:W-:Y:S01]  /*0080*/  ISETP.GT.U32.AND P0, PT, R0, 0xff, PT ;  /* 0x000000ff0000780c */ /* 0x000fe20003f04070 */
[----:B-1----:R-:W-:-:S05]  /*0090*/  IMAD R6, R3, UR4, R6 ;  /* 0x0000000403067c24 */ /* 0x002fca000f8e0206 */
[----:B------:R-:W-:-:S13]  /*00a0*/  ISETP.GT.OR P0, PT, R6, 0x3ff, P0 ;  /* 0x000003ff0600780c */ /* 0x000fda0000704670 */
[----:B------:R-:W-:Y:S05]  /*00b0*/  @P0 EXIT ;  /* 0x000000000000094d */ /* 0x000fea0003800000 */
[----:B------:R-:W0:Y:S01]  /*00c0*/  LDC.64 R2, c[0x0][0x380] ;  /* 0x0000e000ff027b82 */ /* 0x000e220000000a00 */
[----:B------:R-:W-:Y:S01]  /*00d0*/  HFMA2 R15, -RZ, RZ, 0, 0 ;  /* 0x00000000ff0f7431 */ /* 0x000fe200000001ff */
[----:B------:R-:W1:Y:S01]  /*00e0*/  LDCU.64 UR6, c[0x0][0x358] ;  /* 0x00006b00ff0677ac */ /* 0x000e620008000a00 */
[----:B------:R-:W-:-:S05]  /*00f0*/  UMOV UR4, URZ ;  /* 0x000000ff00047c82 */ /* 0x000fca0008000000 */
[----:B------:R-:W2:Y:S01]  /*0100*/  LDC.64 R4, c[0x0][0x388] ;  /* 0x0000e200ff047b82 */ /* 0x000ea20000000a00 */
[----:B0-----:R-:W-:-:S03]  /*0110*/  IMAD.WIDE R2, R6, 0x800, R2 ;  /* 0x0000080006027825 */ /* 0x001fc600078e0202 */
[----:B------:R-:W-:Y:S01]  /*0120*/  IADD3 R9, P0, PT, R2, 0x20, RZ ;  /* 0x0000002002097810 */ /* 0x000fe20007f1e0ff */
[----:B--2---:R-:W-:-:S03]  /*0130*/  IMAD.WIDE.U32 R4, R0, 0x4, R4 ;  /* 0x0000000400047825 */ /* 0x004fc600078e0004 */
[----:B------:R-:W-:Y:S02]  /*0140*/  IADD3.X R10, PT, PT, RZ, R3, RZ, P0, !PT ;  /* 0x00000003ff0a7210 */ /* 0x000fe400007fe4ff */
[----:B------:R-:W-:-:S04]  /*0150*/  IADD3 R2, P1, PT, R4, 0x2000, RZ ;  /* 0x0000200004027810 */ /* 0x000fc80007f3e0ff */
[----:B-1----:R-:W-:-:S09]  /*0160*/  IADD3.X R3, PT, PT, RZ, R5, RZ, P1, !PT ;  /* 0x00000005ff037210 */ /* 0x002fd20000ffe4ff */
.L_x_0:
[----:B------:R-:W-:Y:S01]  /*0170*/  MOV R4, R9 ;  /* 0x0000000900047202 */ /* 0x000fe20000000f00 */
[----:B------:R-:W2:Y:S01]  /*0180*/  LDG.E R17, desc[UR6][R2.64+-0x2000] ;  /* 0xffe0000602117981 */ /* 0x000ea2000c1e1900 */
[----:B------:R-:W-:-:S03]  /*0190*/  MOV R5, R10 ;  /* 0x0000000a00057202 */ /* 0x000fc60000000f00 */
[----:B------:R-:W3:Y:S04]  /*01a0*/  LDG.E R26, desc[UR6][R2.64+-0x1c00] ;  /* 0xffe40006021a7981 */ /* 0x000ee8000c1e1900 */
[----:B------:R-:W2:Y:S04]  /*01b0*/  LDG.E R16, desc[UR6][R4.64+-0x20] ;  /* 0xffffe00604107981 */ /* 0x000ea8000c1e1900 */
[----:B------:R-:W3:Y:S04]  /*01c0*/  LDG.E R25, desc[UR6][R4.64+-0x1c] ;  /* 0xffffe40604197981 */ /* 0x000ee8000c1e1900 */
[----:B------:R-:W4:Y:S04]  /*01d0*/  LDG.E R19, desc[UR6][R4.64+-0x18] ;  /* 0xffffe80604137981 */ /* 0x000f28000c1e1900 */
[----:B------:R-:W4:Y:S04]  /*01e0*/  LDG.E R20, desc[UR6][R2.64+-0x1800] ;  /* 0xffe8000602147981 */ /* 0x000f28000c1e1900 */
[----:B------:R-:W5:Y:S04]  /*01f0*/  LDG.E R22, desc[UR6][R4.64+-0x14] ;  /* 0xffffec0604167981 */ /* 0x000f68000c1e1900 */
        /* <DEDUP_REMOVED lines=11> */
[----:B------:R-:W5:Y:S01]  /*02b0*/  LDG.E R18, desc[UR6][R2.64+0x400] ;  /* 0x0004000602127981 */ /* 0x000f62000c1e1900 */
[----:B--2---:R-:W-:-:S03]  /*02c0*/  FFMA R16, R16, R17, R15 ;  /* 0x0000001110107223 */ /* 0x004fc6000000000f */
[----:B------:R-:W2:Y:S01]  /*02d0*/  LDG.E R17, desc[UR6][R4.64+0x4] ;  /* 0x0000040604117981 */ /* 0x000ea2000c1e1900 */
[----:B---3--:R-:W-:-:S03]  /*02e0*/  FFMA R26, R25, R26, R16 ;  /* 0x0000001a191a7223 */ /* 0x008fc60000000010 */
[----:B------:R-:W3:Y:S04]  /*02f0*/  LDG.E R15, desc[UR6][R4.64+0x8] ;  /* 0x00000806040f7981 */ /* 0x000ee8000c1e1900 */
[----:B------:R-:W3:Y:S01]  /*0300*/  LDG.E R16, desc[UR6][R2.64+0x800] ;  /* 0x0008000602107981 */ /* 0x000ee2000c1e1900 */
[----:B----4-:R-:W-:-:S03]  /*0310*/  FFMA R25, R19, R20, R26 ;  /* 0x0000001413197223 */ /* 0x010fc6000000001a */
[----:B------:R-:W4:Y:S04]  /*0320*/  LDG.E R19, desc[UR6][R4.64+0xc] ;  /* 0x00000c0604137981 */ /* 0x000f28000c1e1900 */
[----:B------:R-:W4:Y:S01]  /*0330*/  LDG.E R20, desc[UR6][R2.64+0xc00] ;  /* 0x000c000602147981 */ /* 0x000f22000c1e1900 */
[----:B-----5:R-:W-:-:S03]  /*0340*/  FFMA R26, R22, R21, R25 ;  /* 0x00000015161a7223 */ /* 0x020fc60000000019 */
[----:B------:R-:W5:Y:S04]  /*0350*/  LDG.E R21, desc[UR6][R4.64+0x10] ;  /* 0x0000100604157981 */ /* 0x000f68000c1e1900 */
[----:B------:R-:W5:Y:S01]  /*0360*/  LDG.E R22, desc[UR6][R2.64+0x1000] ;  /* 0x0010000602167981 */ /* 0x000f62000c1e1900 */
[----:B------:R-:W-:-:S03]  /*0370*/  FFMA R26, R23, R24, R26 ;  /* 0x00000018171a7223 */ /* 0x000fc6000000001a */
[----:B------:R-:W5:Y:S04]  /*0380*/  LDG.E R23, desc[UR6][R4.64+0x14] ;  /* 0x0000140604177981 */ /* 0x000f68000c1e1900 */
[----:B------:R-:W5:Y:S01]  /*0390*/  LDG.E R24, desc[UR6][R2.64+0x1400] ;  /* 0x0014000602187981 */ /* 0x000f62000c1e1900 */
[----:B------:R-:W-:-:S03]  /*03a0*/  FFMA R26, R13, R14, R26 ;  /* 0x0000000e0d1a7223 */ /* 0x000fc6000000001a */
[----:B------:R-:W5:Y:S04]  /*03b0*/  LDG.E R14, desc[UR6][R4.64+0x18] ;  /* 0x00001806040e7981 */ /* 0x000f68000c1e1900 */
[----:B------:R-:W5:Y:S01]  /*03c0*/  LDG.E R13, desc[UR6][R2.64+0x1800] ;  /* 0x00180006020d7981 */ /* 0x000f62000c1e1900 */
[----:B------:R-:W-:-:S03]  /*03d0*/  FFMA R25, R7, R8, R26 ;  /* 0x0000000807197223 */ /* 0x000fc6000000001a */
[----:B------:R-:W5:Y:S04]  /*03e0*/  LDG.E R7, desc[UR6][R4.64+0x1c] ;  /* 0x00001c0604077981 */ /* 0x000f68000c1e1900 */
[----:B------:R0:W5:Y:S01]  /*03f0*/  LDG.E R8, desc[UR6][R2.64+0x1c00] ;  /* 0x001c000602087981 */ /* 0x000162000c1e1900 */
[----:B------:R-:W-:-:S04]  /*0400*/  FFMA R10, R10, R9, R25 ;  /* 0x000000090a0a7223 */ /* 0x000fc80000000019 */
[----:B------:R-:W-:Y:S01]  /*0410*/  FFMA R10, R11, R12, R10 ;  /* 0x0000000c0b0a7223 */ /* 0x000fe2000000000a */
[----:B------:R-:W-:-:S04]  /*0420*/  UIADD3 UR4, UPT, UPT, UR4, 0x10, URZ ;  /* 0x0000001004047890 */ /* 0x000fc8000fffe0ff */
[----:B------:R-:W-:Y:S01]  /*0430*/  UISETP.NE.AND UP0, UPT, UR4, 0x200, UPT ;  /* 0x000002000400788c */ /* 0x000fe2000bf05270 */
[----:B------:R-:W-:Y:S02]  /*0440*/  IADD3 R9, P0, PT, R4, 0x40, RZ ;  /* 0x0000004004097810 */ /* 0x000fe40007f1e0ff */
[----:B0-----:R-:W-:-:S04]  /*0450*/  IADD3 R2, P1, PT, R2, 0x4000, RZ ;  /* 0x0000400002027810 */ /* 0x001fc80007f3e0ff */
[----:B------:R-:W-:Y:S01]  /*0460*/  IADD3.X R3, PT, PT, RZ, R3, RZ, P1, !PT ;  /* 0x00000003ff037210 */ /* 0x000fe20000ffe4ff */
[----:B--2---:R-:W-:-:S04]  /*0470*/  FFMA R10, R17, R18, R10 ;  /* 0x00000012110a7223 */ /* 0x004fc8000000000a */
[----:B---3--:R-:W-:-:S04]  /*0480*/  FFMA R10, R15, R16, R10 ;  /* 0x000000100f0a7223 */ /* 0x008fc8000000000a */
[----:B----4-:R-:W-:-:S04]  /*0490*/  FFMA R10, R19, R20, R10 ;  /* 0x00000014130a7223 */ /* 0x010fc8000000000a */
[----:B-----5:R-:W-:-:S04]  /*04a0*/  FFMA R10, R21, R22, R10 ;  /* 0x00000016150a7223 */ /* 0x020fc8000000000a */
[----:B------:R-:W-:Y:S01]  /*04b0*/  FFMA R23, R23, R24, R10 ;  /* 0x0000001817177223 */ /* 0x000fe2000000000a */
[----:B------:R-:W-:-:S03]  /*04c0*/  IADD3.X R10, PT, PT, RZ, R5, RZ, P0, !PT ;  /* 0x00000005ff0a7210 */ /* 0x000fc600007fe4ff */
[----:B------:R-:W-:-:S04]  /*04d0*/  FFMA R14, R14, R13, R23 ;  /* 0x0000000d0e0e7223 */ /* 0x000fc80000000017 */
[----:B------:R-:W-:Y:S01]  /*04e0*/  FFMA R15, R7, R8, R14 ;  /* 0x00000008070f7223 */ /* 0x000fe2000000000e */
[----:B------:R-:W-:Y:S06]  /*04f0*/  BRA.U UP0, `(.L_x_0) ;  /* 0xfffffffd001c7547 */ /* 0x000fec000b83ffff */
[----:B------:R-:W0:Y:S02]  /*0500*/  LDC.64 R2, c[0x0][0x390] ;  /* 0x0000e400ff027b82 */ /* 0x000e240000000a00 */
[----:B0-----:R-:W-:-:S04]  /*0510*/  IMAD.WIDE R6, R6, 0x400, R2 ;  /* 0x0000040006067825 */ /* 0x001fc800078e0202 */
[----:B------:R-:W-:-:S05]  /*0520*/  IMAD.WIDE.U32 R6, R0, 0x4, R6 ;  /* 0x0000000400067825 */ /* 0x000fca00078e0006 */
[----:B------:R-:W-:Y:S01]  /*0530*/  STG.E desc[UR6][R6.64], R15 ;  /* 0x0000000f06007986 */ /* 0x000fe2000c101906 */
[----:B------:R-:W-:Y:S05]  /*0540*/  EXIT ;  /* 0x000000000000794d */ /* 0x000fea0003800000 */
.L_x_1:
[----:B------:R-:W-:-:S00]  /*0550*/  BRA `(.L_x_1) ;  /* 0xfffffffc00fc7947 */ /* 0x000fc0000383ffff */
[----:B------:R-:W-:-:S00]  /*0560*/  NOP ;  /* 0x0000000000007918 */ /* 0x000fc00000000000 */
        /* <DEDUP_REMOVED lines=9> */
.L_x_2:


//--------------------- .nv.shared.reserved.0     --------------------------
	.section	.nv.shared.reserved.0,"aw",@nobits
	.weak		__nv_reservedSMEM_offset_0_alias
	.size		__nv_reservedSMEM_offset_0_alias, 0, 64
	.other		__nv_reservedSMEM_offset_0_alias,@"STO_CUDA_RESERVED_SHARED STV_DEFAULT"
__nv_reservedSMEM_offset_0_alias:
	.zero		0
	.zero		64


//--------------------- .nv.constant0._Z8mmGlobalPA512_fPA256_fS2_ --------------------------
	.section	.nv.constant0._Z8mmGlobalPA512_fPA256_fS2_,"a",@progbits
	.sectionflags	@""
	.align	4
.nv.constant0._Z8mmGlobalPA512_fPA256_fS2_:
	.zero		920


//--------------------- SYMBOLS --------------------------

	.type		.nv.reservedSmem.offset0,@object
	.size		.nv.reservedSmem.offset0,0x4
